//
// Generated by NVIDIA NVVM Compiler
//
// Compiler Build ID: CL-36424714
// Cuda compilation tools, release 13.0, V13.0.88
// Based on NVVM 20.0.0
//

.version 9.0
.target sm_100
.address_size 64

	// .globl	_Z11mergeKernelPiS_xx

.visible .entry _Z11mergeKernelPiS_xx(
	.param .u64 .ptr .align 1 _Z11mergeKernelPiS_xx_param_0,
	.param .u64 .ptr .align 1 _Z11mergeKernelPiS_xx_param_1,
	.param .u64 _Z11mergeKernelPiS_xx_param_2,
	.param .u64 _Z11mergeKernelPiS_xx_param_3
)
{
	.reg .pred 	%p<20>;
	.reg .b32 	%r<20>;
	.reg .b64 	%rd<116>;

	ld.param.u64 	%rd63, [_Z11mergeKernelPiS_xx_param_0];
	ld.param.u64 	%rd64, [_Z11mergeKernelPiS_xx_param_1];
	ld.param.u64 	%rd61, [_Z11mergeKernelPiS_xx_param_2];
	ld.param.u64 	%rd62, [_Z11mergeKernelPiS_xx_param_3];
	cvta.to.global.u64 	%rd1, %rd64;
	cvta.to.global.u64 	%rd2, %rd63;
	mov.u32 	%r1, %ctaid.x;
	mov.u32 	%r2, %ntid.x;
	mov.u32 	%r3, %tid.x;
	mad.lo.s32 	%r4, %r1, %r2, %r3;
	cvt.u64.u32 	%rd65, %r4;
	mul.lo.s64 	%rd66, %rd65, %rd61;
	shl.b64 	%rd94, %rd66, 1;
	setp.ge.s64 	%p1, %rd94, %rd62;
	@%p1 bra 	$L__BB0_16;
	add.s64 	%rd67, %rd94, %rd61;
	min.s64 	%rd4, %rd67, %rd62;
	add.s64 	%rd68, %rd67, %rd61;
	min.s64 	%rd5, %rd68, %rd62;
	setp.lt.s64 	%p2, %rd61, 1;
	setp.ge.s64 	%p3, %rd67, %rd5;
	or.pred  	%p4, %p2, %p3;
	mov.u64 	%rd95, %rd4;
	mov.u64 	%rd103, %rd94;
	@%p4 bra 	$L__BB0_2;
	bra.uni 	$L__BB0_17;
$L__BB0_2:
	setp.ge.s64 	%p10, %rd94, %rd4;
	@%p10 bra 	$L__BB0_9;
	sub.s64 	%rd78, %rd4, %rd94;
	and.b64  	%rd97, %rd78, 3;
	setp.eq.s64 	%p11, %rd97, 0;
	mov.u64 	%rd112, %rd94;
	@%p11 bra 	$L__BB0_6;
	shl.b64 	%rd79, %rd103, 2;
	add.s64 	%rd99, %rd1, %rd79;
	shl.b64 	%rd80, %rd94, 2;
	add.s64 	%rd98, %rd2, %rd80;
	add.s64 	%rd103, %rd103, %rd97;
	add.s64 	%rd112, %rd94, %rd97;
$L__BB0_5:
	.pragma "nounroll";
	ld.global.u32 	%r10, [%rd98];
	st.global.u32 	[%rd99], %r10;
	add.s64 	%rd99, %rd99, 4;
	add.s64 	%rd98, %rd98, 4;
	add.s64 	%rd97, %rd97, -1;
	setp.ne.s64 	%p12, %rd97, 0;
	@%p12 bra 	$L__BB0_5;
$L__BB0_6:
	sub.s64 	%rd81, %rd94, %rd4;
	setp.gt.u64 	%p13, %rd81, -4;
	@%p13 bra 	$L__BB0_9;
	shl.b64 	%rd82, %rd112, 2;
	add.s64 	%rd83, %rd82, %rd2;
	add.s64 	%rd110, %rd83, 8;
	shl.b64 	%rd84, %rd103, 2;
	add.s64 	%rd85, %rd84, %rd1;
	add.s64 	%rd109, %rd85, 8;
$L__BB0_8:
	ld.global.u32 	%r11, [%rd110+-8];
	st.global.u32 	[%rd109+-8], %r11;
	ld.global.u32 	%r12, [%rd110+-4];
	st.global.u32 	[%rd109+-4], %r12;
	ld.global.u32 	%r13, [%rd110];
	st.global.u32 	[%rd109], %r13;
	add.s64 	%rd112, %rd112, 4;
	ld.global.u32 	%r14, [%rd110+4];
	add.s64 	%rd103, %rd103, 4;
	st.global.u32 	[%rd109+4], %r14;
	add.s64 	%rd110, %rd110, 16;
	add.s64 	%rd109, %rd109, 16;
	setp.lt.s64 	%p14, %rd112, %rd4;
	@%p14 bra 	$L__BB0_8;
$L__BB0_9:
	setp.ge.s64 	%p15, %rd95, %rd5;
	@%p15 bra 	$L__BB0_16;
	sub.s64 	%rd86, %rd5, %rd95;
	and.b64  	%rd104, %rd86, 3;
	setp.eq.s64 	%p16, %rd104, 0;
	mov.u64 	%rd115, %rd95;
	@%p16 bra 	$L__BB0_13;
	shl.b64 	%rd87, %rd103, 2;
	add.s64 	%rd106, %rd1, %rd87;
	shl.b64 	%rd88, %rd95, 2;
	add.s64 	%rd105, %rd2, %rd88;
	add.s64 	%rd103, %rd103, %rd104;
	add.s64 	%rd115, %rd95, %rd104;
$L__BB0_12:
	.pragma "nounroll";
	ld.global.u32 	%r15, [%rd105];
	st.global.u32 	[%rd106], %r15;
	add.s64 	%rd106, %rd106, 4;
	add.s64 	%rd105, %rd105, 4;
	add.s64 	%rd104, %rd104, -1;
	setp.ne.s64 	%p17, %rd104, 0;
	@%p17 bra 	$L__BB0_12;
$L__BB0_13:
	sub.s64 	%rd89, %rd95, %rd5;
	setp.gt.u64 	%p18, %rd89, -4;
	@%p18 bra 	$L__BB0_16;
	shl.b64 	%rd90, %rd115, 2;
	add.s64 	%rd91, %rd90, %rd2;
	add.s64 	%rd114, %rd91, 8;
	shl.b64 	%rd92, %rd103, 2;
	add.s64 	%rd93, %rd92, %rd1;
	add.s64 	%rd113, %rd93, 8;
$L__BB0_15:
	ld.global.u32 	%r16, [%rd114+-8];
	st.global.u32 	[%rd113+-8], %r16;
	ld.global.u32 	%r17, [%rd114+-4];
	st.global.u32 	[%rd113+-4], %r17;
	ld.global.u32 	%r18, [%rd114];
	st.global.u32 	[%rd113], %r18;
	add.s64 	%rd115, %rd115, 4;
	ld.global.u32 	%r19, [%rd114+4];
	st.global.u32 	[%rd113+4], %r19;
	add.s64 	%rd114, %rd114, 16;
	add.s64 	%rd113, %rd113, 16;
	setp.lt.s64 	%p19, %rd115, %rd5;
	@%p19 bra 	$L__BB0_15;
$L__BB0_16:
	ret;
$L__BB0_17:
	shl.b64 	%rd69, %rd94, 2;
	add.s64 	%rd70, %rd2, %rd69;
	ld.global.u32 	%r5, [%rd70];
	shl.b64 	%rd71, %rd95, 2;
	add.s64 	%rd72, %rd2, %rd71;
	ld.global.u32 	%r7, [%rd72];
	setp.gt.s32 	%p5, %r5, %r7;
	setp.le.s32 	%p6, %r5, %r7;
	selp.u64 	%rd73, 1, 0, %p6;
	add.s64 	%rd94, %rd94, %rd73;
	selp.u64 	%rd74, 1, 0, %p5;
	add.s64 	%rd95, %rd95, %rd74;
	min.s32 	%r9, %r5, %r7;
	shl.b64 	%rd75, %rd103, 2;
	add.s64 	%rd76, %rd1, %rd75;
	st.global.u32 	[%rd76], %r9;
	add.s64 	%rd103, %rd103, 1;
	setp.lt.s64 	%p7, %rd94, %rd4;
	setp.lt.s64 	%p8, %rd95, %rd5;
	and.pred  	%p9, %p7, %p8;
	@%p9 bra 	$L__BB0_17;
	bra.uni 	$L__BB0_2;

}


// ===== COMPILED SASS (sm_100) =====

	.target	sm_100

	.elftype	@"ET_EXEC"


//--------------------- .note.nv.tkinfo           --------------------------
	.section	.note.nv.tkinfo,"",@"SHT_NOTE"
	.sectionflags	@"SHF_NOTE_NV_TKINFO"
	.tkinfo
        /*0018*/ 	.word	0x00000002
        /*0030*/ 	.string	""
        /*0030*/ 	.string	"ptxas"
        /*0030*/ 	.string	"Cuda compilation tools, release 13.0, V13.0.88"
        /*0030*/ 	.string	"Build cuda_13.0.r13.0/compiler.36424714_0"
        /*0030*/ 	.string	"-arch sm_100 -m 64 "



//--------------------- .note.nv.cuinfo           --------------------------
	.section	.note.nv.cuinfo,"",@"SHT_NOTE"
	.sectionflags	@"SHF_NOTE_NV_CUINFO"
        /*0018*/ 	.short	0x0002
        /*001a*/ 	.short	0x0064
        /*001c*/ 	.short	0x0082
	.zero		2


//--------------------- .nv.info                  --------------------------
	.section	.nv.info,"",@"SHT_CUDA_INFO"
	.align	4


	//----- nvinfo : EIATTR_REGCOUNT
	.align		4
        /*0000*/ 	.byte	0x04, 0x2f
        /*0002*/ 	.short	(.L_1 - .L_0)
	.align		4
.L_0:
        /*0004*/ 	.word	index@(_Z11mergeKernelPiS_xx)
        /*0008*/ 	.word	0x0000001e


	//----- nvinfo : EIATTR_FRAME_SIZE
	.align		4
.L_1:
        /*000c*/ 	.byte	0x04, 0x11
        /*000e*/ 	.short	(.L_3 - .L_2)
	.align		4
.L_2:
        /*0010*/ 	.word	index@(_Z11mergeKernelPiS_xx)
        /*0014*/ 	.word	0x00000000


	//----- nvinfo : EIATTR_MIN_STACK_SIZE
	.align		4
.L_3:
        /*0018*/ 	.byte	0x04, 0x12
        /*001a*/ 	.short	(.L_5 - .L_4)
	.align		4
.L_4:
        /*001c*/ 	.word	index@(_Z11mergeKernelPiS_xx)
        /*0020*/ 	.word	0x00000000
.L_5:


//--------------------- .nv.compat                --------------------------
	.section	.nv.compat,"",@"SHT_CUDA_COMPAT_INFO"
	.align	4
        /*0000*/ 	.byte	0x02, 0x09, 0x00, 0x00, 0x02, 0x02, 0x01, 0x00, 0x02, 0x05, 0x05, 0x00, 0x03, 0x07, 0x01, 0x01
        /*0010*/ 	.byte	0x02, 0x03, 0x00, 0x00, 0x02, 0x06, 0x01, 0x00, 0x04, 0x0b, 0x08, 0x00, 0x09, 0x00, 0x00, 0x00
        /*0020*/ 	.byte	0x00, 0x00, 0x00, 0x00


//--------------------- .nv.info._Z11mergeKernelPiS_xx --------------------------
	.section	.nv.info._Z11mergeKernelPiS_xx,"",@"SHT_CUDA_INFO"
	.sectionflags	@""
	.align	4


	//----- nvinfo : EIATTR_CUDA_API_VERSION
	.align		4
        /*0000*/ 	.byte	0x04, 0x37
        /*0002*/ 	.short	(.L_7 - .L_6)
.L_6:
        /*0004*/ 	.word	0x00000082


	//----- nvinfo : EIATTR_KPARAM_INFO
	.align		4
.L_7:
        /*0008*/ 	.byte	0x04, 0x17
        /*000a*/ 	.short	(.L_9 - .L_8)
.L_8:
        /*000c*/ 	.word	0x00000000
        /*0010*/ 	.short	0x0003
        /*0012*/ 	.short	0x0018
        /*0014*/ 	.byte	0x00, 0xf0, 0x21, 0x00


	//----- nvinfo : EIATTR_KPARAM_INFO
	.align		4
.L_9:
        /*0018*/ 	.byte	0x04, 0x17
        /*001a*/ 	.short	(.L_11 - .L_10)
.L_10:
        /*001c*/ 	.word	0x00000000
        /*0020*/ 	.short	0x0002
        /*0022*/ 	.short	0x0010
        /*0024*/ 	.byte	0x00, 0xf0, 0x21, 0x00


	//----- nvinfo : EIATTR_KPARAM_INFO
	.align		4
.L_11:
        /*0028*/ 	.byte	0x04, 0x17
        /*002a*/ 	.short	(.L_13 - .L_12)
.L_12:
        /*002c*/ 	.word	0x00000000
        /*0030*/ 	.short	0x0001
        /*0032*/ 	.short	0x0008
        /*0034*/ 	.byte	0x00, 0xf5, 0x21, 0x00


	//----- nvinfo : EIATTR_KPARAM_INFO
	.align		4
.L_13:
        /*0038*/ 	.byte	0x04, 0x17
        /*003a*/ 	.short	(.L_15 - .L_14)
.L_14:
        /*003c*/ 	.word	0x00000000
        /*0040*/ 	.short	0x0000
        /*0042*/ 	.short	0x0000
        /*0044*/ 	.byte	0x00, 0xf5, 0x21, 0x00


	//----- nvinfo : EIATTR_SPARSE_MMA_MASK
	.align		4
.L_15:
        /*0048*/ 	.byte	0x03, 0x50
        /*004a*/ 	.short	0x0000


	//----- nvinfo : EIATTR_MAXREG_COUNT
	.align		4
        /*004c*/ 	.byte	0x03, 0x1b
        /*004e*/ 	.short	0x00ff


	//----- nvinfo : EIATTR_MERCURY_ISA_VERSION
	.align		4
        /*0050*/ 	.byte	0x03, 0x5f
        /*0052*/ 	.short	0x0101


	//----- nvinfo : EIATTR_VRC_CTA_INIT_COUNT
	.align		4
        /*0054*/ 	.byte	0x02, 0x4a
	.zero		1
	.zero		1


	//----- nvinfo : EIATTR_EXIT_INSTR_OFFSETS
	.align		4
        /*0058*/ 	.byte	0x04, 0x1c
        /*005a*/ 	.short	(.L_17 - .L_16)


	//   ....[0]....
.L_16:
        /*005c*/ 	.word	0x000000d0


	//   ....[1]....
        /*0060*/ 	.word	0x00000e00


	//   ....[2]....
        /*0064*/ 	.word	0x00001070


	//   ....[3]....
        /*0068*/ 	.word	0x000016d0


	//   ....[4]....
        /*006c*/ 	.word	0x00001760


	//----- nvinfo : EIATTR_CRS_STACK_SIZE
	.align		4
.L_17:
        /*0070*/ 	.byte	0x04, 0x1e
        /*0072*/ 	.short	(.L_19 - .L_18)
.L_18:
        /*0074*/ 	.word	0x00000000


	//----- nvinfo : EIATTR_CBANK_PARAM_SIZE
	.align		4
.L_19:
        /*0078*/ 	.byte	0x03, 0x19
        /*007a*/ 	.short	0x0020


	//----- nvinfo : EIATTR_PARAM_CBANK
	.align		4
        /*007c*/ 	.byte	0x04, 0x0a
        /*007e*/ 	.short	(.L_21 - .L_20)
	.align		4
.L_20:
        /*0080*/ 	.word	index@(.nv.constant0._Z11mergeKernelPiS_xx)
        /*0084*/ 	.short	0x0380
        /*0086*/ 	.short	0x0020


	//----- nvinfo : EIATTR_SW_WAR
	.align		4
.L_21:
        /*0088*/ 	.byte	0x04, 0x36
        /*008a*/ 	.short	(.L_23 - .L_22)
.L_22:
        /*008c*/ 	.word	0x00000008
.L_23:


//--------------------- .nv.callgraph             --------------------------
	.section	.nv.callgraph,"",@"SHT_CUDA_CALLGRAPH"
	.align	4
	.sectionentsize	8
	.align		4
        /*0000*/ 	.word	0x00000000
	.align		4
        /*0004*/ 	.word	0xffffffff
	.align		4
        /*0008*/ 	.word	0x00000000
	.align		4
        /*000c*/ 	.word	0xfffffffe
	.align		4
        /*0010*/ 	.word	0x00000000
	.align		4
        /*0014*/ 	.word	0xfffffffd
	.align		4
        /*0018*/ 	.word	0x00000000
	.align		4
        /*001c*/ 	.word	0xfffffffc


//--------------------- .text._Z11mergeKernelPiS_xx --------------------------
	.section	.text._Z11mergeKernelPiS_xx,"ax",@progbits
	.align	128
        .global         _Z11mergeKernelPiS_xx
        .type           _Z11mergeKernelPiS_xx,@function
        .size           _Z11mergeKernelPiS_xx,(.L_x_22 - _Z11mergeKernelPiS_xx)
        .other          _Z11mergeKernelPiS_xx,@"STO_CUDA_ENTRY STV_DEFAULT"
_Z11mergeKernelPiS_xx:
.text._Z11mergeKernelPiS_xx:
[----:B------:R-:W-:Y:S01]  /*0000*/  LDC R1, c[0x0][0x37c] ;  /* 0x0000df00ff017b82 */ /* 0x000fe20000000800 */
[----:B------:R-:W0:Y:S07]  /*0010*/  S2R R0, SR_TID.X ;  /* 0x0000000000007919 */ /* 0x000e2e0000002100 */
[----:B------:R-:W0:Y:S08]  /*0020*/  S2UR UR4, SR_CTAID.X ;  /* 0x00000000000479c3 */ /* 0x000e300000002500 */
[----:B------:R-:W0:Y:S08]  /*0030*/  LDC R9, c[0x0][0x360] ;  /* 0x0000d800ff097b82 */ /* 0x000e300000000800 */
[----:B------:R-:W1:Y:S08]  /*0040*/  LDC.64 R4, c[0x0][0x390] ;  /* 0x0000e400ff047b82 */ /* 0x000e700000000a00 */
[----:B------:R-:W2:Y:S01]  /*0050*/  LDC.64 R6, c[0x0][0x398] ;  /* 0x0000e600ff067b82 */ /* 0x000ea20000000a00 */
[----:B0-----:R-:W-:-:S04]  /*0060*/  IMAD R9, R9, UR4, R0 ;  /* 0x0000000409097c24 */ /* 0x001fc8000f8e0200 */
[----:B-1----:R-:W-:-:S04]  /*0070*/  IMAD.WIDE.U32 R2, R9, R4, RZ ;  /* 0x0000000409027225 */ /* 0x002fc800078e00ff */
[----:B------:R-:W-:Y:S02]  /*0080*/  IMAD R15, R9, R5, R3 ;  /* 0x00000005090f7224 */ /* 0x000fe400078e0203 */
[----:B------:R-:W-:-:S03]  /*0090*/  IMAD.SHL.U32 R11, R2, 0x2, RZ ;  /* 0x00000002020b7824 */ /* 0x000fc600078e00ff */
[----:B------:R-:W-:Y:S02]  /*00a0*/  SHF.L.U64.HI R15, R2, 0x1, R15 ;  /* 0x00000001020f7819 */ /* 0x000fe4000001020f */
[----:B--2---:R-:W-:-:S04]  /*00b0*/  ISETP.GE.U32.AND P0, PT, R11, R6, PT ;  /* 0x000000060b00720c */ /* 0x004fc80003f06070 */
[----:B------:R-:W-:-:S13]  /*00c0*/  ISETP.GE.AND.EX P0, PT, R15, R7, PT, P0 ;  /* 0x000000070f00720c */ /* 0x000fda0003f06300 */
[----:B------:R-:W-:Y:S05]  /*00d0*/  @P0 EXIT ;  /* 0x000000000000094d */ /* 0x000fea0003800000 */
[-C--:B------:R-:W-:Y:S01]  /*00e0*/  IADD3 R9, P0, PT, R11, R4.reuse, RZ ;  /* 0x000000040b097210 */ /* 0x080fe20007f1e0ff */
[----:B------:R-:W0:Y:S01]  /*00f0*/  LDCU.64 UR4, c[0x0][0x358] ;  /* 0x00006b00ff0477ac */ /* 0x000e220008000a00 */
[----:B------:R-:W-:Y:S01]  /*0100*/  ISETP.LT.U32.AND P2, PT, R4, 0x1, PT ;  /* 0x000000010400780c */ /* 0x000fe20003f41070 */
[----:B------:R-:W-:Y:S01]  /*0110*/  BSSY.RECONVERGENT B0, `(.L_x_0) ;  /* 0x000002e000007945 */ /* 0x000fe20003800200 */
[----:B------:R-:W-:Y:S01]  /*0120*/  IADD3 R3, P1, PT, R9, R4, RZ ;  /* 0x0000000409037210 */ /* 0x000fe20007f3e0ff */
[----:B------:R-:W-:Y:S01]  /*0130*/  IMAD.X R12, R15, 0x1, R5, P0 ;  /* 0x000000010f0c7824 */ /* 0x000fe200000e0605 */
[----:B------:R-:W1:Y:S01]  /*0140*/  LDCU.128 UR8, c[0x0][0x380] ;  /* 0x00007000ff0877ac */ /* 0x000e620008000c00 */
[----:B------:R-:W-:Y:S01]  /*0150*/  IMAD.MOV.U32 R4, RZ, RZ, R11 ;  /* 0x000000ffff047224 */ /* 0x000fe200078e000b */
[-C--:B------:R-:W-:Y:S01]  /*0160*/  ISETP.LT.U32.AND P0, PT, R3, R6.reuse, PT ;  /* 0x000000060300720c */ /* 0x080fe20003f01070 */
[----:B------:R-:W-:Y:S01]  /*0170*/  IMAD.X R2, R12, 0x1, R5, P1 ;  /* 0x000000010c027824 */ /* 0x000fe200008e0605 */
[----:B------:R-:W-:-:S04]  /*0180*/  ISETP.LT.U32.AND P1, PT, R9, R6, PT ;  /* 0x000000060900720c */ /* 0x000fc80003f21070 */
[-C--:B------:R-:W-:Y:S02]  /*0190*/  ISETP.LT.AND.EX P0, PT, R2, R7.reuse, PT, P0 ;  /* 0x000000070200720c */ /* 0x080fe40003f01300 */
[-C--:B------:R-:W-:Y:S02]  /*01a0*/  ISETP.LT.AND.EX P1, PT, R12, R7.reuse, PT, P1 ;  /* 0x000000070c00720c */ /* 0x080fe40003f21310 */
[----:B------:R-:W-:Y:S01]  /*01b0*/  SEL R0, R3, R6, P0 ;  /* 0x0000000603007207 */ /* 0x000fe20000000000 */
[----:B------:R-:W-:Y:S01]  /*01c0*/  IMAD.MOV.U32 R3, RZ, RZ, R15 ;  /* 0x000000ffff037224 */ /* 0x000fe200078e000f */
[----:B------:R-:W-:Y:S02]  /*01d0*/  SEL R2, R2, R7, P0 ;  /* 0x0000000702027207 */ /* 0x000fe40000000000 */
[C---:B------:R-:W-:Y:S02]  /*01e0*/  ISETP.GE.U32.AND P0, PT, R9.reuse, R0, PT ;  /* 0x000000000900720c */ /* 0x040fe40003f06070 */
[----:B------:R-:W-:-:S02]  /*01f0*/  SEL R6, R9, R6, P1 ;  /* 0x0000000609067207 */ /* 0x000fc40000800000 */
[C---:B------:R-:W-:Y:S02]  /*0200*/  ISETP.GE.AND.EX P0, PT, R12.reuse, R2, PT, P0 ;  /* 0x000000020c00720c */ /* 0x040fe40003f06300 */
[----:B------:R-:W-:Y:S02]  /*0210*/  SEL R12, R12, R7, P1 ;  /* 0x000000070c0c7207 */ /* 0x000fe40000800000 */
[----:B------:R-:W-:Y:S01]  /*0220*/  ISETP.LT.OR.EX P0, PT, R5, RZ, P0, P2 ;  /* 0x000000ff0500720c */ /* 0x000fe20000701720 */
[----:B------:R-:W-:Y:S02]  /*0230*/  IMAD.MOV.U32 R5, RZ, RZ, R6 ;  /* 0x000000ffff057224 */ /* 0x000fe400078e0006 */
[----:B------:R-:W-:-:S10]  /*0240*/  IMAD.MOV.U32 R7, RZ, RZ, R12 ;  /* 0x000000ffff077224 */ /* 0x000fd400078e000c */
[----:B01----:R-:W-:Y:S05]  /*0250*/  @P0 BRA `(.L_x_1) ;  /* 0x0000000000640947 */ /* 0x003fea0003800000 */
.L_x_2:
[----:B------:R-:W-:Y:S02]  /*0260*/  LEA R18, P1, R5, UR8, 0x2 ;  /* 0x0000000805127c11 */ /* 0x000fe4000f8210ff */
[----:B------:R-:W-:Y:S02]  /*0270*/  LEA R16, P0, R11, UR8, 0x2 ;  /* 0x000000080b107c11 */ /* 0x000fe4000f8010ff */
[----:B------:R-:W-:Y:S02]  /*0280*/  LEA.HI.X R19, R5, UR9, R7, 0x2, P1 ;  /* 0x0000000905137c11 */ /* 0x000fe400088f1407 */
[----:B------:R-:W-:-:S04]  /*0290*/  LEA.HI.X R17, R11, UR9, R15, 0x2, P0 ;  /* 0x000000090b117c11 */ /* 0x000fc800080f140f */
[----:B------:R-:W2:Y:S04]  /*02a0*/  LDG.E R19, desc[UR4][R18.64] ;  /* 0x0000000412137981 */ /* 0x000ea8000c1e1900 */
[----:B------:R-:W2:Y:S01]  /*02b0*/  LDG.E R16, desc[UR4][R16.64] ;  /* 0x0000000410107981 */ /* 0x000ea2000c1e1900 */
[----:B------:R-:W-:-:S04]  /*02c0*/  LEA R8, P0, R4, UR10, 0x2 ;  /* 0x0000000a04087c11 */ /* 0x000fc8000f8010ff */
[C---:B------:R-:W-:Y:S02]  /*02d0*/  LEA.HI.X R9, R4.reuse, UR11, R3, 0x2, P0 ;  /* 0x0000000b04097c11 */ /* 0x040fe400080f1403 */
[----:B------:R-:W-:-:S05]  /*02e0*/  IADD3 R4, P2, PT, R4, 0x1, RZ ;  /* 0x0000000104047810 */ /* 0x000fca0007f5e0ff */
[----:B------:R-:W-:Y:S01]  /*02f0*/  IMAD.X R3, RZ, RZ, R3, P2 ;  /* 0x000000ffff037224 */ /* 0x000fe200010e0603 */
[CC--:B--2---:R-:W-:Y:S02]  /*0300*/  ISETP.GT.AND P1, PT, R16.reuse, R19.reuse, PT ;  /* 0x000000131000720c */ /* 0x0c4fe40003f24270 */
[CC--:B------:R-:W-:Y:S02]  /*0310*/  ISETP.GT.AND P0, PT, R16.reuse, R19.reuse, PT ;  /* 0x000000131000720c */ /* 0x0c0fe40003f04270 */
[----:B------:R-:W-:Y:S02]  /*0320*/  SEL R14, RZ, 0x1, P1 ;  /* 0x00000001ff0e7807 */ /* 0x000fe40000800000 */
[----:B------:R-:W-:Y:S02]  /*0330*/  SEL R10, RZ, 0x1, !P0 ;  /* 0x00000001ff0a7807 */ /* 0x000fe40004000000 */
[----:B------:R-:W-:Y:S02]  /*0340*/  VIMNMX R13, PT, PT, R16, R19, PT ;  /* 0x00000013100d7248 */ /* 0x000fe40003fe0100 */
[----:B------:R-:W-:-:S02]  /*0350*/  IADD3 R11, P0, PT, R11, R14, RZ ;  /* 0x0000000e0b0b7210 */ /* 0x000fc40007f1e0ff */
[----:B------:R-:W-:Y:S01]  /*0360*/  IADD3 R5, P1, PT, R5, R10, RZ ;  /* 0x0000000a05057210 */ /* 0x000fe20007f3e0ff */
[----:B------:R0:W-:Y:S02]  /*0370*/  STG.E desc[UR4][R8.64], R13 ;  /* 0x0000000d08007986 */ /* 0x0001e4000c101904 */
[----:B------:R-:W-:Y:S01]  /*0380*/  IMAD.X R15, RZ, RZ, R15, P0 ;  /* 0x000000ffff0f7224 */ /* 0x000fe200000e060f */
[----:B------:R-:W-:Y:S01]  /*0390*/  ISETP.GE.U32.AND P0, PT, R5, R0, PT ;  /* 0x000000000500720c */ /* 0x000fe20003f06070 */
[----:B------:R-:W-:Y:S01]  /*03a0*/  IMAD.X R7, RZ, RZ, R7, P1 ;  /* 0x000000ffff077224 */ /* 0x000fe200008e0607 */
[----:B------:R-:W-:-:S04]  /*03b0*/  ISETP.LT.U32.AND P1, PT, R11, R6, PT ;  /* 0x000000060b00720c */ /* 0x000fc80003f21070 */
[----:B------:R-:W-:Y:S02]  /*03c0*/  ISETP.GE.AND.EX P0, PT, R7, R2, PT, P0 ;  /* 0x000000020700720c */ /* 0x000fe40003f06300 */
[----:B------:R-:W-:-:S13]  /*03d0*/  ISETP.LT.AND.EX P1, PT, R15, R12, PT, P1 ;  /* 0x0000000c0f00720c */ /* 0x000fda0003f21310 */
[----:B0-----:R-:W-:Y:S05]  /*03e0*/  @!P0 BRA P1, `(.L_x_2) ;  /* 0xfffffffc009c8947 */ /* 0x001fea000083ffff */
.L_x_1:
[----:B------:R-:W-:Y:S05]  /*03f0*/  BSYNC.RECONVERGENT B0 ;  /* 0x0000000000007941 */ /* 0x000fea0003800200 */
.L_x_0:
[----:B------:R-:W-:Y:S01]  /*0400*/  ISETP.GE.U32.AND P0, PT, R11, R6, PT ;  /* 0x000000060b00720c */ /* 0x000fe20003f06070 */
[----:B------:R-:W-:Y:S03]  /*0410*/  BSSY.RECONVERGENT B0, `(.L_x_3) ;  /* 0x000009c000007945 */ /* 0x000fe60003800200 */
[----:B------:R-:W-:-:S13]  /*0420*/  ISETP.GE.AND.EX P0, PT, R15, R12, PT, P0 ;  /* 0x0000000c0f00720c */ /* 0x000fda0003f06300 */
[----:B------:R-:W-:Y:S05]  /*0430*/  @P0 BRA `(.L_x_4) ;  /* 0x0000000800640947 */ /* 0x000fea0003800000 */
[--C-:B------:R-:W-:Y:S01]  /*0440*/  IMAD.IADD R16, R6, 0x1, -R11.reuse ;  /* 0x0000000106107824 */ /* 0x100fe200078e0a0b */
[----:B------:R-:W-:Y:S01]  /*0450*/  IADD3 R8, P2, PT, R11, -R6, RZ ;  /* 0x800000060b087210 */ /* 0x000fe20007f5e0ff */
[----:B------:R-:W-:Y:S01]  /*0460*/  BSSY.RECONVERGENT B1, `(.L_x_5) ;  /* 0x0000022000017945 */ /* 0x000fe20003800200 */
[----:B------:R-:W-:Y:S02]  /*0470*/  IMAD.MOV.U32 R13, RZ, RZ, R11 ;  /* 0x000000ffff0d7224 */ /* 0x000fe400078e000b */
[----:B------:R-:W-:Y:S02]  /*0480*/  LOP3.LUT R16, R16, 0x3, RZ, 0xc0, !PT ;  /* 0x0000000310107812 */ /* 0x000fe400078ec0ff */
[----:B------:R-:W-:Y:S01]  /*0490*/  ISETP.GT.U32.AND P0, PT, R8, -0x4, PT ;  /* 0xfffffffc0800780c */ /* 0x000fe20003f04070 */
[----:B------:R-:W-:Y:S01]  /*04a0*/  IMAD.X R8, R15, 0x1, ~R12, P2 ;  /* 0x000000010f087824 */ /* 0x000fe200010e0e0c */
[----:B------:R-:W-:-:S04]  /*04b0*/  ISETP.NE.U32.AND P1, PT, R16, RZ, PT ;  /* 0x000000ff1000720c */ /* 0x000fc80003f25070 */
[----:B------:R-:W-:Y:S02]  /*04c0*/  ISETP.NE.AND.EX P1, PT, RZ, RZ, PT, P1 ;  /* 0x000000ffff00720c */ /* 0x000fe40003f25310 */
[----:B------:R-:W-:-:S11]  /*04d0*/  ISETP.GT.U32.AND.EX P0, PT, R8, -0x1, PT, P0 ;  /* 0xffffffff0800780c */ /* 0x000fd60003f04100 */
[----:B------:R-:W-:Y:S05]  /*04e0*/  @!P1 BRA `(.L_x_6) ;  /* 0x0000000000649947 */ /* 0x000fea0003800000 */
[----:B------:R-:W0:Y:S01]  /*04f0*/  LDCU.128 UR8, c[0x0][0x380] ;  /* 0x00007000ff0877ac */ /* 0x000e220008000c00 */
[C---:B------:R-:W-:Y:S01]  /*0500*/  IADD3 R13, P3, PT, R11.reuse, R16, RZ ;  /* 0x000000100b0d7210 */ /* 0x040fe20007f7e0ff */
[----:B------:R-:W-:Y:S01]  /*0510*/  IMAD.MOV.U32 R18, RZ, RZ, RZ ;  /* 0x000000ffff127224 */ /* 0x000fe200078e00ff */
[C---:B0-----:R-:W-:Y:S02]  /*0520*/  LEA R14, P1, R4.reuse, UR10, 0x2 ;  /* 0x0000000a040e7c11 */ /* 0x041fe4000f8210ff */
[C---:B------:R-:W-:Y:S02]  /*0530*/  LEA R10, P2, R11.reuse, UR8, 0x2 ;  /* 0x000000080b0a7c11 */ /* 0x040fe4000f8410ff */
[----:B------:R-:W-:Y:S02]  /*0540*/  LEA.HI.X R19, R4, UR11, R3, 0x2, P1 ;  /* 0x0000000b04137c11 */ /* 0x000fe400088f1403 */
[----:B------:R-:W-:Y:S02]  /*0550*/  IADD3 R4, P1, PT, R16, R4, RZ ;  /* 0x0000000410047210 */ /* 0x000fe40007f3e0ff */
[----:B------:R-:W-:Y:S01]  /*0560*/  LEA.HI.X R17, R11, UR9, R15, 0x2, P2 ;  /* 0x000000090b117c11 */ /* 0x000fe200090f140f */
[----:B------:R-:W-:-:S02]  /*0570*/  IMAD.X R15, R15, 0x1, R18, P3 ;  /* 0x000000010f0f7824 */ /* 0x000fc400018e0612 */
[----:B------:R-:W-:-:S08]  /*0580*/  IMAD.X R3, R18, 0x1, R3, P1 ;  /* 0x0000000112037824 */ /* 0x000fd000008e0603 */
.L_x_7:
[----:B0-----:R-:W-:Y:S02]  /*0590*/  IMAD.MOV.U32 R8, RZ, RZ, R10 ;  /* 0x000000ffff087224 */ /* 0x001fe400078e000a */
[----:B------:R-:W-:-:S05]  /*05a0*/  IMAD.MOV.U32 R9, RZ, RZ, R17 ;  /* 0x000000ffff097224 */ /* 0x000fca00078e0011 */
[----:B------:R0:W2:Y:S01]  /*05b0*/  LDG.E R11, desc[UR4][R8.64] ;  /* 0x00000004080b7981 */ /* 0x0000a2000c1e1900 */
[----:B------:R-:W-:Y:S02]  /*05c0*/  IADD3 R16, P1, PT, R16, -0x1, RZ ;  /* 0xffffffff10107810 */ /* 0x000fe40007f3e0ff */
[----:B------:R-:W-:Y:S02]  /*05d0*/  IADD3 R10, P3, PT, R10, 0x4, RZ ;  /* 0x000000040a0a7810 */ /* 0x000fe40007f7e0ff */
[----:B------:R-:W-:Y:S02]  /*05e0*/  IADD3.X R18, PT, PT, R18, -0x1, RZ, P1, !PT ;  /* 0xffffffff12127810 */ /* 0x000fe40000ffe4ff */
[----:B------:R-:W-:Y:S01]  /*05f0*/  ISETP.NE.U32.AND P1, PT, R16, RZ, PT ;  /* 0x000000ff1000720c */ /* 0x000fe20003f25070 */
[----:B------:R-:W-:Y:S02]  /*0600*/  IMAD.X R17, RZ, RZ, R17, P3 ;  /* 0x000000ffff117224 */ /* 0x000fe400018e0611 */
[----:B0-----:R-:W-:Y:S01]  /*0610*/  IMAD.MOV.U32 R8, RZ, RZ, R14 ;  /* 0x000000ffff087224 */ /* 0x001fe200078e000e */
[----:B------:R-:W-:Y:S01]  /*0620*/  ISETP.NE.AND.EX P1, PT, R18, RZ, PT, P1 ;  /* 0x000000ff1200720c */ /* 0x000fe20003f25310 */
[----:B------:R-:W-:Y:S01]  /*0630*/  IMAD.MOV.U32 R9, RZ, RZ, R19 ;  /* 0x000000ffff097224 */ /* 0x000fe200078e0013 */
[----:B------:R-:W-:-:S05]  /*0640*/  IADD3 R14, P2, PT, R14, 0x4, RZ ;  /* 0x000000040e0e7810 */ /* 0x000fca0007f5e0ff */
[----:B------:R-:W-:Y:S01]  /*0650*/  IMAD.X R19, RZ, RZ, R19, P2 ;  /* 0x000000ffff137224 */ /* 0x000fe200010e0613 */
[----:B--2---:R0:W-:Y:S05]  /*0660*/  STG.E desc[UR4][R8.64], R11 ;  /* 0x0000000b08007986 */ /* 0x0041ea000c101904 */
[----:B------:R-:W-:Y:S05]  /*0670*/  @P1 BRA `(.L_x_7) ;  /* 0xfffffffc00c41947 */ /* 0x000fea000383ffff */
.L_x_6:
[----:B------:R-:W-:Y:S05]  /*0680*/  BSYNC.RECONVERGENT B1 ;  /* 0x0000000000017941 */ /* 0x000fea0003800200 */
.L_x_5:
[----:B------:R-:W-:Y:S05]  /*0690*/  @P0 BRA `(.L_x_4) ;  /* 0x0000000400cc0947 */ /* 0x000fea0003800000 */
[----:B------:R-:W1:Y:S01]  /*06a0*/  LDCU.128 UR8, c[0x0][0x380] ;  /* 0x00007000ff0877ac */ /* 0x000e620008000c00 */
[----:B0-----:R-:W-:Y:S01]  /*06b0*/  IADD3 R9, P2, PT, -R13, R6, RZ ;  /* 0x000000060d097210 */ /* 0x001fe20007f5e1ff */
[----:B------:R-:W-:Y:S03]  /*06c0*/  BSSY.RECONVERGENT B1, `(.L_x_8) ;  /* 0x000003f000017945 */ /* 0x000fe60003800200 */
[----:B------:R-:W-:Y:S01]  /*06d0*/  ISETP.GT.U32.AND P0, PT, R9, 0xc, PT ;  /* 0x0000000c0900780c */ /* 0x000fe20003f04070 */
[--C-:B------:R-:W-:Y:S01]  /*06e0*/  IMAD.X R9, R12, 0x1, ~R15.reuse, P2 ;  /* 0x000000010c097824 */ /* 0x100fe200010e0e0f */
[C---:B-1----:R-:W-:Y:S02]  /*06f0*/  LEA R10, P1, R13.reuse, UR8, 0x2 ;  /* 0x000000080d0a7c11 */ /* 0x042fe4000f8210ff */
[----:B------:R-:W-:Y:S02]  /*0700*/  LEA R8, P3, R4, UR10, 0x2 ;  /* 0x0000000a04087c11 */ /* 0x000fe4000f8610ff */
[----:B------:R-:W-:-:S02]  /*0710*/  LEA.HI.X R11, R13, UR9, R15, 0x2, P1 ;  /* 0x000000090d0b7c11 */ /* 0x000fc400088f140f */
[----:B------:R-:W-:Y:S02]  /*0720*/  ISETP.GT.AND.EX P1, PT, R9, RZ, PT, P0 ;  /* 0x000000ff0900720c */ /* 0x000fe40003f24300 */
[----:B------:R-:W-:Y:S02]  /*0730*/  LEA.HI.X R14, R4, UR11, R3, 0x2, P3 ;  /* 0x0000000b040e7c11 */ /* 0x000fe400098f1403 */
[----:B------:R-:W-:Y:S02]  /*0740*/  IADD3 R10, P2, PT, R10, 0x8, RZ ;  /* 0x000000080a0a7810 */ /* 0x000fe40007f5e0ff */
[----:B------:R-:W-:Y:S02]  /*0750*/  IADD3 R8, P3, PT, R8, 0x8, RZ ;  /* 0x0000000808087810 */ /* 0x000fe40007f7e0ff */
[----:B------:R-:W-:Y:S01]  /*0760*/  PLOP3.LUT P0, PT, PT, PT, PT, 0x80, 0x8 ;  /* 0x000000000008781c */ /* 0x000fe20003f0f070 */
[----:B------:R-:W-:Y:S02]  /*0770*/  IMAD.X R11, RZ, RZ, R11, P2 ;  /* 0x000000ffff0b7224 */ /* 0x000fe400010e060b */
[----:B------:R-:W-:-:S02]  /*0780*/  IMAD.X R9, RZ, RZ, R14, P3 ;  /* 0x000000ffff097224 */ /* 0x000fc400018e060e */
[----:B------:R-:W-:Y:S08]  /*0790*/  @!P1 BRA `(.L_x_9) ;  /* 0x0000000000c49947 */ /* 0x000ff00003800000 */
[----:B------:R-:W-:Y:S02]  /*07a0*/  IADD3 R16, P1, PT, R6, -0xc, RZ ;  /* 0xfffffff406107810 */ /* 0x000fe40007f3e0ff */
[----:B------:R-:W-:Y:S02]  /*07b0*/  PLOP3.LUT P0, PT, PT, PT, PT, 0x8, 0x80 ;  /* 0x000000000080781c */ /* 0x000fe40003f0e170 */
[----:B------:R-:W-:-:S11]  /*07c0*/  IADD3.X R14, PT, PT, R12, -0x1, RZ, P1, !PT ;  /* 0xffffffff0c0e7810 */ /* 0x000fd60000ffe4ff */
.L_x_10:
[----:B------:R-:W2:Y:S04]  /*07d0*/  LDG.E R17, desc[UR4][R10.64+-0x8] ;  /* 0xfffff8040a117981 */ /* 0x000ea8000c1e1900 */
[----:B--2---:R0:W-:Y:S04]  /*07e0*/  STG.E desc[UR4][R8.64+-0x8], R17 ;  /* 0xfffff81108007986 */ /* 0x0041e8000c101904 */
[----:B------:R-:W2:Y:S04]  /*07f0*/  LDG.E R19, desc[UR4][R10.64+-0x4] ;  /* 0xfffffc040a137981 */ /* 0x000ea8000c1e1900 */
[----:B--2---:R1:W-:Y:S04]  /*0800*/  STG.E desc[UR4][R8.64+-0x4], R19 ;  /* 0xfffffc1308007986 */ /* 0x0043e8000c101904 */
[----:B------:R-:W2:Y:S04]  /*0810*/  LDG.E R21, desc[UR4][R10.64] ;  /* 0x000000040a157981 */ /* 0x000ea8000c1e1900 */
[----:B--2---:R2:W-:Y:S04]  /*0820*/  STG.E desc[UR4][R8.64], R21 ;  /* 0x0000001508007986 */ /* 0x0045e8000c101904 */
[----:B------:R-:W3:Y:S04]  /*0830*/  LDG.E R23, desc[UR4][R10.64+0x4] ;  /* 0x000004040a177981 */ /* 0x000ee8000c1e1900 */
[----:B---3--:R3:W-:Y:S04]  /*0840*/  STG.E desc[UR4][R8.64+0x4], R23 ;  /* 0x0000041708007986 */ /* 0x0087e8000c101904 */
[----:B------:R-:W4:Y:S04]  /*0850*/  LDG.E R25, desc[UR4][R10.64+0x8] ;  /* 0x000008040a197981 */ /* 0x000f28000c1e1900 */
[----:B----4-:R4:W-:Y:S04]  /*0860*/  STG.E desc[UR4][R8.64+0x8], R25 ;  /* 0x0000081908007986 */ /* 0x0109e8000c101904 */
[----:B------:R-:W5:Y:S04]  /*0870*/  LDG.E R27, desc[UR4][R10.64+0xc] ;  /* 0x00000c040a1b7981 */ /* 0x000f68000c1e1900 */
[----:B-----5:R5:W-:Y:S04]  /*0880*/  STG.E desc[UR4][R8.64+0xc], R27 ;  /* 0x00000c1b08007986 */ /* 0x020be8000c101904 */
[----:B0-----:R-:W2:Y:S04]  /*0890*/  LDG.E R17, desc[UR4][R10.64+0x10] ;  /* 0x000010040a117981 */ /* 0x001ea8000c1e1900 */
[----:B--2---:R0:W-:Y:S04]  /*08a0*/  STG.E desc[UR4][R8.64+0x10], R17 ;  /* 0x0000101108007986 */ /* 0x0041e8000c101904 */
[----:B-1----:R-:W2:Y:S04]  /*08b0*/  LDG.E R19, desc[UR4][R10.64+0x14] ;  /* 0x000014040a137981 */ /* 0x002ea8000c1e1900 */
[----:B--2---:R1:W-:Y:S04]  /*08c0*/  STG.E desc[UR4][R8.64+0x14], R19 ;  /* 0x0000141308007986 */ /* 0x0043e8000c101904 */
[----:B------:R-:W2:Y:S04]  /*08d0*/  LDG.E R21, desc[UR4][R10.64+0x18] ;  /* 0x000018040a157981 */ /* 0x000ea8000c1e1900 */
[----:B--2---:R2:W-:Y:S04]  /*08e0*/  STG.E desc[UR4][R8.64+0x18], R21 ;  /* 0x0000181508007986 */ /* 0x0045e8000c101904 */
[----:B---3--:R-:W3:Y:S04]  /*08f0*/  LDG.E R23, desc[UR4][R10.64+0x1c] ;  /* 0x00001c040a177981 */ /* 0x008ee8000c1e1900 */
[----:B---3--:R3:W-:Y:S04]  /*0900*/  STG.E desc[UR4][R8.64+0x1c], R23 ;  /* 0x00001c1708007986 */ /* 0x0087e8000c101904 */
[----:B----4-:R-:W4:Y:S04]  /*0910*/  LDG.E R25, desc[UR4][R10.64+0x20] ;  /* 0x000020040a197981 */ /* 0x010f28000c1e1900 */
[----:B----4-:R-:W-:Y:S04]  /*0920*/  STG.E desc[UR4][R8.64+0x20], R25 ;  /* 0x0000201908007986 */ /* 0x010fe8000c101904 */
[----:B-----5:R-:W4:Y:S04]  /*0930*/  LDG.E R27, desc[UR4][R10.64+0x24] ;  /* 0x000024040a1b7981 */ /* 0x020f28000c1e1900 */
[----:B----4-:R-:W-:Y:S04]  /*0940*/  STG.E desc[UR4][R8.64+0x24], R27 ;  /* 0x0000241b08007986 */ /* 0x010fe8000c101904 */
[----:B0-----:R-:W4:Y:S04]  /*0950*/  LDG.E R17, desc[UR4][R10.64+0x28] ;  /* 0x000028040a117981 */ /* 0x001f28000c1e1900 */
[----:B----4-:R0:W-:Y:S04]  /*0960*/  STG.E desc[UR4][R8.64+0x28], R17 ;  /* 0x0000281108007986 */ /* 0x0101e8000c101904 */
[----:B-1----:R-:W4:Y:S04]  /*0970*/  LDG.E R19, desc[UR4][R10.64+0x2c] ;  /* 0x00002c040a137981 */ /* 0x002f28000c1e1900 */
[----:B----4-:R-:W-:Y:S04]  /*0980*/  STG.E desc[UR4][R8.64+0x2c], R19 ;  /* 0x00002c1308007986 */ /* 0x010fe8000c101904 */
[----:B--2---:R-:W2:Y:S01]  /*0990*/  LDG.E R21, desc[UR4][R10.64+0x30] ;  /* 0x000030040a157981 */ /* 0x004ea2000c1e1900 */
[----:B------:R-:W-:-:S05]  /*09a0*/  IADD3 R13, P1, PT, R13, 0x10, RZ ;  /* 0x000000100d0d7810 */ /* 0x000fca0007f3e0ff */
[----:B------:R-:W-:Y:S01]  /*09b0*/  IMAD.X R15, RZ, RZ, R15, P1 ;  /* 0x000000ffff0f7224 */ /* 0x000fe200008e060f */
[----:B------:R-:W-:-:S04]  /*09c0*/  ISETP.GE.U32.AND P1, PT, R13, R16, PT ;  /* 0x000000100d00720c */ /* 0x000fc80003f26070 */
[----:B------:R-:W-:Y:S01]  /*09d0*/  ISETP.GE.AND.EX P1, PT, R15, R14, PT, P1 ;  /* 0x0000000e0f00720c */ /* 0x000fe20003f26310 */
[----:B--2---:R-:W-:Y:S04]  /*09e0*/  STG.E desc[UR4][R8.64+0x30], R21 ;  /* 0x0000301508007986 */ /* 0x004fe8000c101904 */
[----:B---3--:R1:W2:Y:S01]  /*09f0*/  LDG.E R23, desc[UR4][R10.64+0x34] ;  /* 0x000034040a177981 */ /* 0x0082a2000c1e1900 */
[----:B0-----:R-:W-:Y:S02]  /*0a00*/  IADD3 R17, P4, PT, R8, 0x40, RZ ;  /* 0x0000004008117810 */ /* 0x001fe40007f9e0ff */
[----:B------:R-:W-:Y:S02]  /*0a10*/  IADD3 R4, P2, PT, R4, 0x10, RZ ;  /* 0x0000001004047810 */ /* 0x000fe40007f5e0ff */
[----:B------:R-:W-:Y:S01]  /*0a20*/  IADD3 R20, P3, PT, R10, 0x40, RZ ;  /* 0x000000400a147810 */ /* 0x000fe20007f7e0ff */
[----:B------:R-:W-:-:S02]  /*0a30*/  IMAD.X R18, RZ, RZ, R9, P4 ;  /* 0x000000ffff127224 */ /* 0x000fc400020e0609 */
[----:B------:R-:W-:Y:S02]  /*0a40*/  IMAD.X R3, RZ, RZ, R3, P2 ;  /* 0x000000ffff037224 */ /* 0x000fe400010e0603 */
[----:B-1----:R-:W-:Y:S02]  /*0a50*/  IMAD.X R11, RZ, RZ, R11, P3 ;  /* 0x000000ffff0b7224 */ /* 0x002fe400018e060b */
[----:B------:R-:W-:Y:S01]  /*0a60*/  IMAD.MOV.U32 R10, RZ, RZ, R20 ;  /* 0x000000ffff0a7224 */ /* 0x000fe200078e0014 */
[----:B--2---:R0:W-:Y:S02]  /*0a70*/  STG.E desc[UR4][R8.64+0x34], R23 ;  /* 0x0000341708007986 */ /* 0x0041e4000c101904 */
[----:B0-----:R-:W-:Y:S02]  /*0a80*/  IMAD.MOV.U32 R8, RZ, RZ, R17 ;  /* 0x000000ffff087224 */ /* 0x001fe400078e0011 */
[----:B------:R-:W-:Y:S01]  /*0a90*/  IMAD.MOV.U32 R9, RZ, RZ, R18 ;  /* 0x000000ffff097224 */ /* 0x000fe200078e0012 */
[----:B------:R-:W-:Y:S06]  /*0aa0*/  @!P1 BRA `(.L_x_10) ;  /* 0xfffffffc00489947 */ /* 0x000fec000383ffff */
.L_x_9:
[----:B------:R-:W-:Y:S05]  /*0ab0*/  BSYNC.RECONVERGENT B1 ;  /* 0x0000000000017941 */ /* 0x000fea0003800200 */
.L_x_8:
[----:B------:R-:W-:Y:S01]  /*0ac0*/  IADD3 R14, P2, PT, -R13, R6, RZ ;  /* 0x000000060d0e7210 */ /* 0x000fe20007f5e1ff */
[----:B------:R-:W-:Y:S03]  /*0ad0*/  BSSY.RECONVERGENT B1, `(.L_x_11) ;  /* 0x0000022000017945 */ /* 0x000fe60003800200 */
[----:B------:R-:W-:Y:S01]  /*0ae0*/  ISETP.GT.U32.AND P1, PT, R14, 0x4, PT ;  /* 0x000000040e00780c */ /* 0x000fe20003f24070 */
[----:B------:R-:W-:-:S05]  /*0af0*/  IMAD.X R14, R12, 0x1, ~R15, P2 ;  /* 0x000000010c0e7824 */ /* 0x000fca00010e0e0f */
[----:B------:R-:W-:-:S13]  /*0b00*/  ISETP.GT.AND.EX P1, PT, R14, RZ, PT, P1 ;  /* 0x000000ff0e00720c */ /* 0x000fda0003f24310 */
[----:B------:R-:W-:Y:S05]  /*0b10*/  @!P1 BRA `(.L_x_12) ;  /* 0x0000000000749947 */ /* 0x000fea0003800000 */
[----:B------:R-:W2:Y:S04]  /*0b20*/  LDG.E R17, desc[UR4][R10.64+-0x8] ;  /* 0xfffff8040a117981 */ /* 0x000ea8000c1e1900 */
[----:B--2---:R0:W-:Y:S04]  /*0b30*/  STG.E desc[UR4][R8.64+-0x8], R17 ;  /* 0xfffff81108007986 */ /* 0x0041e8000c101904 */
[----:B------:R-:W2:Y:S04]  /*0b40*/  LDG.E R19, desc[UR4][R10.64+-0x4] ;  /* 0xfffffc040a137981 */ /* 0x000ea8000c1e1900 */
[----:B--2---:R1:W-:Y:S04]  /*0b50*/  STG.E desc[UR4][R8.64+-0x4], R19 ;  /* 0xfffffc1308007986 */ /* 0x0043e8000c101904 */
[----:B------:R-:W2:Y:S04]  /*0b60*/  LDG.E R21, desc[UR4][R10.64] ;  /* 0x000000040a157981 */ /* 0x000ea8000c1e1900 */
[----:B--2---:R-:W-:Y:S04]  /*0b70*/  STG.E desc[UR4][R8.64], R21 ;  /* 0x0000001508007986 */ /* 0x004fe8000c101904 */
[----:B------:R-:W2:Y:S04]  /*0b80*/  LDG.E R23, desc[UR4][R10.64+0x4] ;  /* 0x000004040a177981 */ /* 0x000ea8000c1e1900 */
[----:B--2---:R2:W-:Y:S04]  /*0b90*/  STG.E desc[UR4][R8.64+0x4], R23 ;  /* 0x0000041708007986 */ /* 0x0045e8000c101904 */
[----:B------:R-:W3:Y:S04]  /*0ba0*/  LDG.E R25, desc[UR4][R10.64+0x8] ;  /* 0x000008040a197981 */ /* 0x000ee8000c1e1900 */
[----:B---3--:R-:W-:Y:S04]  /*0bb0*/  STG.E desc[UR4][R8.64+0x8], R25 ;  /* 0x0000081908007986 */ /* 0x008fe8000c101904 */
[----:B------:R-:W3:Y:S04]  /*0bc0*/  LDG.E R27, desc[UR4][R10.64+0xc] ;  /* 0x00000c040a1b7981 */ /* 0x000ee8000c1e1900 */
[----:B---3--:R-:W-:Y:S04]  /*0bd0*/  STG.E desc[UR4][R8.64+0xc], R27 ;  /* 0x00000c1b08007986 */ /* 0x008fe8000c101904 */
[----:B0-----:R-:W3:Y:S01]  /*0be0*/  LDG.E R17, desc[UR4][R10.64+0x10] ;  /* 0x000010040a117981 */ /* 0x001ee2000c1e1900 */
[----:B------:R-:W-:-:S02]  /*0bf0*/  IADD3 R16, P3, PT, R10, 0x20, RZ ;  /* 0x000000200a107810 */ /* 0x000fc40007f7e0ff */
[----:B------:R-:W-:Y:S01]  /*0c00*/  IADD3 R14, P4, PT, R8, 0x20, RZ ;  /* 0x00000020080e7810 */ /* 0x000fe20007f9e0ff */
[----:B---3--:R-:W-:Y:S04]  /*0c10*/  STG.E desc[UR4][R8.64+0x10], R17 ;  /* 0x0000101108007986 */ /* 0x008fe8000c101904 */
[----:B-1----:R0:W3:Y:S01]  /*0c20*/  LDG.E R19, desc[UR4][R10.64+0x14] ;  /* 0x000014040a137981 */ /* 0x0020e2000c1e1900 */
[----:B------:R-:W-:Y:S01]  /*0c30*/  IADD3 R13, P1, PT, R13, 0x8, RZ ;  /* 0x000000080d0d7810 */ /* 0x000fe20007f3e0ff */
[----:B--2---:R-:W-:Y:S01]  /*0c40*/  IMAD.X R23, RZ, RZ, R11, P3 ;  /* 0x000000ffff177224 */ /* 0x004fe200018e060b */
[----:B------:R-:W-:Y:S01]  /*0c50*/  IADD3 R4, P2, PT, R4, 0x8, RZ ;  /* 0x0000000804047810 */ /* 0x000fe20007f5e0ff */
[----:B------:R-:W-:Y:S01]  /*0c60*/  IMAD.X R21, RZ, RZ, R9, P4 ;  /* 0x000000ffff157224 */ /* 0x000fe200020e0609 */
[----:B------:R-:W-:Y:S01]  /*0c70*/  PLOP3.LUT P0, PT, PT, PT, PT, 0x8, 0x80 ;  /* 0x000000000080781c */ /* 0x000fe20003f0e170 */
[----:B------:R-:W-:-:S02]  /*0c80*/  IMAD.X R15, RZ, RZ, R15, P1 ;  /* 0x000000ffff0f7224 */ /* 0x000fc400008e060f */
[----:B------:R-:W-:Y:S02]  /*0c90*/  IMAD.X R3, RZ, RZ, R3, P2 ;  /* 0x000000ffff037224 */ /* 0x000fe400010e0603 */
[----:B0-----:R-:W-:Y:S02]  /*0ca0*/  IMAD.MOV.U32 R10, RZ, RZ, R16 ;  /* 0x000000ffff0a7224 */ /* 0x001fe400078e0010 */
[----:B------:R-:W-:Y:S01]  /*0cb0*/  IMAD.MOV.U32 R11, RZ, RZ, R23 ;  /* 0x000000ffff0b7224 */ /* 0x000fe200078e0017 */
[----:B---3--:R0:W-:Y:S02]  /*0cc0*/  STG.E desc[UR4][R8.64+0x14], R19 ;  /* 0x0000141308007986 */ /* 0x0081e4000c101904 */
[----:B0-----:R-:W-:Y:S02]  /*0cd0*/  IMAD.MOV.U32 R8, RZ, RZ, R14 ;  /* 0x000000ffff087224 */ /* 0x001fe400078e000e */
[----:B------:R-:W-:-:S07]  /*0ce0*/  IMAD.MOV.U32 R9, RZ, RZ, R21 ;  /* 0x000000ffff097224 */ /* 0x000fce00078e0015 */
.L_x_12:
[----:B------:R-:W-:Y:S05]  /*0cf0*/  BSYNC.RECONVERGENT B1 ;  /* 0x0000000000017941 */ /* 0x000fea0003800200 */
.L_x_11:
[----:B------:R-:W-:-:S04]  /*0d00*/  ISETP.LT.U32.AND P1, PT, R13, R6, PT ;  /* 0x000000060d00720c */ /* 0x000fc80003f21070 */
[----:B------:R-:W-:-:S13]  /*0d10*/  ISETP.LT.OR.EX P0, PT, R15, R12, P0, P1 ;  /* 0x0000000c0f00720c */ /* 0x000fda0000701710 */
[----:B------:R-:W-:Y:S05]  /*0d20*/  @!P0 BRA `(.L_x_4) ;  /* 0x0000000000288947 */ /* 0x000fea0003800000 */
[----:B------:R-:W2:Y:S04]  /*0d30*/  LDG.E R13, desc[UR4][R10.64+-0x8] ;  /* 0xfffff8040a0d7981 */ /* 0x000ea8000c1e1900 */
[----:B--2---:R1:W-:Y:S04]  /*0d40*/  STG.E desc[UR4][R8.64+-0x8], R13 ;  /* 0xfffff80d08007986 */ /* 0x0043e8000c101904 */
[----:B------:R-:W2:Y:S04]  /*0d50*/  LDG.E R15, desc[UR4][R10.64+-0x4] ;  /* 0xfffffc040a0f7981 */ /* 0x000ea8000c1e1900 */
[----:B--2---:R1:W-:Y:S04]  /*0d60*/  STG.E desc[UR4][R8.64+-0x4], R15 ;  /* 0xfffffc0f08007986 */ /* 0x0043e8000c101904 */
[----:B------:R-:W2:Y:S04]  /*0d70*/  LDG.E R17, desc[UR4][R10.64] ;  /* 0x000000040a117981 */ /* 0x000ea8000c1e1900 */
[----:B--2---:R1:W-:Y:S04]  /*0d80*/  STG.E desc[UR4][R8.64], R17 ;  /* 0x0000001108007986 */ /* 0x0043e8000c101904 */
[----:B------:R-:W2:Y:S01]  /*0d90*/  LDG.E R19, desc[UR4][R10.64+0x4] ;  /* 0x000004040a137981 */ /* 0x000ea2000c1e1900 */
[----:B------:R-:W-:-:S05]  /*0da0*/  IADD3 R4, P0, PT, R4, 0x4, RZ ;  /* 0x0000000404047810 */ /* 0x000fca0007f1e0ff */
[----:B------:R-:W-:Y:S01]  /*0db0*/  IMAD.X R3, RZ, RZ, R3, P0 ;  /* 0x000000ffff037224 */ /* 0x000fe200000e0603 */
[----:B--2---:R1:W-:Y:S07]  /*0dc0*/  STG.E desc[UR4][R8.64+0x4], R19 ;  /* 0x0000041308007986 */ /* 0x0043ee000c101904 */
.L_x_4:
[----:B------:R-:W-:Y:S05]  /*0dd0*/  BSYNC.RECONVERGENT B0 ;  /* 0x0000000000007941 */ /* 0x000fea0003800200 */
.L_x_3:
[----:B------:R-:W-:-:S04]  /*0de0*/  ISETP.GE.U32.AND P0, PT, R5, R0, PT ;  /* 0x000000000500720c */ /* 0x000fc80003f06070 */
[----:B------:R-:W-:-:S13]  /*0df0*/  ISETP.GE.AND.EX P0, PT, R7, R2, PT, P0 ;  /* 0x000000020700720c */ /* 0x000fda0003f06300 */
[----:B------:R-:W-:Y:S05]  /*0e00*/  @P0 EXIT ;  /* 0x000000000000094d */ /* 0x000fea0003800000 */
[--C-:B------:R-:W-:Y:S01]  /*0e10*/  IMAD.IADD R12, R0, 0x1, -R5.reuse ;  /* 0x00000001000c7824 */ /* 0x100fe200078e0a05 */
[----:B------:R-:W-:Y:S01]  /*0e20*/  IADD3 R6, P2, PT, R5, -R0, RZ ;  /* 0x8000000005067210 */ /* 0x000fe20007f5e0ff */
[----:B------:R-:W-:Y:S01]  /*0e30*/  BSSY.RECONVERGENT B0, `(.L_x_13) ;  /* 0x0000023000007945 */ /* 0x000fe20003800200 */
[----:B01----:R-:W-:Y:S02]  /*0e40*/  IMAD.MOV.U32 R9, RZ, RZ, R5 ;  /* 0x000000ffff097224 */ /* 0x003fe400078e0005 */
[----:B------:R-:W-:Y:S01]  /*0e50*/  LOP3.LUT R12, R12, 0x3, RZ, 0xc0, !PT ;  /* 0x000000030c0c7812 */ /* 0x000fe200078ec0ff */
[----:B------:R-:W-:Y:S01]  /*0e60*/  IMAD.MOV.U32 R11, RZ, RZ, R7 ;  /* 0x000000ffff0b7224 */ /* 0x000fe200078e0007 */
[----:B------:R-:W-:Y:S01]  /*0e70*/  ISETP.GT.U32.AND P0, PT, R6, -0x4, PT ;  /* 0xfffffffc0600780c */ /* 0x000fe20003f04070 */
[----:B------:R-:W-:Y:S01]  /*0e80*/  IMAD.X R6, R7, 0x1, ~R2, P2 ;  /* 0x0000000107067824 */ /* 0x000fe200010e0e02 */
[----:B------:R-:W-:-:S04]  /*0e90*/  ISETP.NE.U32.AND P1, PT, R12, RZ, PT ;  /* 0x000000ff0c00720c */ /* 0x000fc80003f25070 */
[----:B------:R-:W-:Y:S02]  /*0ea0*/  ISETP.NE.AND.EX P1, PT, RZ, RZ, PT, P1 ;  /* 0x000000ffff00720c */ /* 0x000fe40003f25310 */
[----:B------:R-:W-:-:S11]  /*0eb0*/  ISETP.GT.U32.AND.EX P0, PT, R6, -0x1, PT, P0 ;  /* 0xffffffff0600780c */ /* 0x000fd60003f04100 */
[----:B------:R-:W-:Y:S05]  /*0ec0*/  @!P1 BRA `(.L_x_14) ;  /* 0x0000000000649947 */ /* 0x000fea0003800000 */
[----:B------:R-:W0:Y:S01]  /*0ed0*/  LDCU.128 UR8, c[0x0][0x380] ;  /* 0x00007000ff0877ac */ /* 0x000e220008000c00 */
[----:B------:R-:W-:Y:S01]  /*0ee0*/  IADD3 R9, P3, PT, R5, R12, RZ ;  /* 0x0000000c05097210 */ /* 0x000fe20007f7e0ff */
[----:B------:R-:W-:-:S04]  /*0ef0*/  IMAD.MOV.U32 R14, RZ, RZ, RZ ;  /* 0x000000ffff0e7224 */ /* 0x000fc800078e00ff */
[----:B------:R-:W-:Y:S01]  /*0f00*/  IMAD.X R11, R7, 0x1, R14, P3 ;  /* 0x00000001070b7824 */ /* 0x000fe200018e060e */
[C---:B0-----:R-:W-:Y:S02]  /*0f10*/  LEA R10, P2, R4.reuse, UR10, 0x2 ;  /* 0x0000000a040a7c11 */ /* 0x041fe4000f8410ff */
[C---:B------:R-:W-:Y:S02]  /*0f20*/  LEA R8, P1, R5.reuse, UR8, 0x2 ;  /* 0x0000000805087c11 */ /* 0x040fe4000f8210ff */
[----:B------:R-:W-:Y:S02]  /*0f30*/  LEA.HI.X R15, R4, UR11, R3, 0x2, P2 ;  /* 0x0000000b040f7c11 */ /* 0x000fe400090f1403 */
[----:B------:R-:W-:Y:S02]  /*0f40*/  IADD3 R4, P2, PT, R12, R4, RZ ;  /* 0x000000040c047210 */ /* 0x000fe40007f5e0ff */
[----:B------:R-:W-:-:S03]  /*0f50*/  LEA.HI.X R13, R5, UR9, R7, 0x2, P1 ;  /* 0x00000009050d7c11 */ /* 0x000fc600088f1407 */
[----:B------:R-:W-:-:S08]  /*0f60*/  IMAD.X R3, R14, 0x1, R3, P2 ;  /* 0x000000010e037824 */ /* 0x000fd000010e0603 */
.L_x_15:
        /* <DEDUP_REMOVED lines=15> */
.L_x_14:
[----:B------:R-:W-:Y:S05]  /*1060*/  BSYNC.RECONVERGENT B0 ;  /* 0x0000000000007941 */ /* 0x000fea0003800200 */
.L_x_13:
[----:B------:R-:W-:Y:S05]  /*1070*/  @P0 EXIT ;  /* 0x000000000000094d */ /* 0x000fea0003800000 */
        /* <DEDUP_REMOVED lines=19> */
.L_x_18:
        /* <DEDUP_REMOVED lines=27> */
[----:B----4-:R1:W-:Y:S04]  /*1360*/  STG.E desc[UR4][R4.64+0x2c], R13 ;  /* 0x00002c0d04007986 */ /* 0x0103e8000c101904 */
[----:B--2---:R-:W2:Y:S01]  /*1370*/  LDG.E R15, desc[UR4][R6.64+0x30] ;  /* 0x00003004060f7981 */ /* 0x004ea2000c1e1900 */
[----:B------:R-:W-:-:S05]  /*1380*/  IADD3 R9, P1, PT, R9, 0x10, RZ ;  /* 0x0000001009097810 */ /* 0x000fca0007f3e0ff */
[----:B------:R-:W-:Y:S01]  /*1390*/  IMAD.X R11, RZ, RZ, R11, P1 ;  /* 0x000000ffff0b7224 */ /* 0x000fe200008e060b */
[----:B------:R-:W-:-:S04]  /*13a0*/  ISETP.GE.U32.AND P1, PT, R9, R10, PT ;  /* 0x0000000a0900720c */ /* 0x000fc80003f26070 */
[----:B------:R-:W-:Y:S01]  /*13b0*/  ISETP.GE.AND.EX P1, PT, R11, R8, PT, P1 ;  /* 0x000000080b00720c */ /* 0x000fe20003f26310 */
[----:B--2---:R-:W-:Y:S04]  /*13c0*/  STG.E desc[UR4][R4.64+0x30], R15 ;  /* 0x0000300f04007986 */ /* 0x004fe8000c101904 */
[----:B---3--:R2:W3:Y:S01]  /*13d0*/  LDG.E R17, desc[UR4][R6.64+0x34] ;  /* 0x0000340406117981 */ /* 0x0084e2000c1e1900 */
[----:B------:R-:W-:Y:S02]  /*13e0*/  IADD3 R14, P2, PT, R6, 0x40, RZ ;  /* 0x00000040060e7810 */ /* 0x000fe40007f5e0ff */
[----:B0-----:R-:W-:-:S03]  /*13f0*/  IADD3 R3, P3, PT, R4, 0x40, RZ ;  /* 0x0000004004037810 */ /* 0x001fc60007f7e0ff */
[----:B-1----:R-:W-:Y:S02]  /*1400*/  IMAD.X R13, RZ, RZ, R7, P2 ;  /* 0x000000ffff0d7224 */ /* 0x002fe400010e0607 */
[----:B------:R-:W-:Y:S02]  /*1410*/  IMAD.X R12, RZ, RZ, R5, P3 ;  /* 0x000000ffff0c7224 */ /* 0x000fe400018e0605 */
[----:B--2---:R-:W-:Y:S02]  /*1420*/  IMAD.MOV.U32 R6, RZ, RZ, R14 ;  /* 0x000000ffff067224 */ /* 0x004fe400078e000e */
[----:B------:R-:W-:Y:S01]  /*1430*/  IMAD.MOV.U32 R7, RZ, RZ, R13 ;  /* 0x000000ffff077224 */ /* 0x000fe200078e000d */
[----:B---3--:R0:W-:Y:S02]  /*1440*/  STG.E desc[UR4][R4.64+0x34], R17 ;  /* 0x0000341104007986 */ /* 0x0081e4000c101904 */
[----:B0-----:R-:W-:Y:S02]  /*1450*/  IMAD.MOV.U32 R4, RZ, RZ, R3 ;  /* 0x000000ffff047224 */ /* 0x001fe400078e0003 */
[----:B------:R-:W-:Y:S01]  /*1460*/  IMAD.MOV.U32 R5, RZ, RZ, R12 ;  /* 0x000000ffff057224 */ /* 0x000fe200078e000c */
[----:B------:R-:W-:Y:S06]  /*1470*/  @!P1 BRA `(.L_x_18) ;  /* 0xfffffffc004c9947 */ /* 0x000fec000383ffff */
.L_x_17:
[----:B------:R-:W-:Y:S05]  /*1480*/  BSYNC.RECONVERGENT B0 ;  /* 0x0000000000007941 */ /* 0x000fea0003800200 */
.L_x_16:
        /* <DEDUP_REMOVED lines=25> */
[----:B------:R-:W-:Y:S01]  /*1620*/  PLOP3.LUT P0, PT, PT, PT, PT, 0x8, 0x80 ;  /* 0x000000000080781c */ /* 0x000fe20003f0e170 */
[----:B------:R-:W-:Y:S02]  /*1630*/  IMAD.X R15, RZ, RZ, R5, P3 ;  /* 0x000000ffff0f7224 */ /* 0x000fe400018e0605 */
[----:B------:R-:W-:-:S02]  /*1640*/  IMAD.X R11, RZ, RZ, R11, P1 ;  /* 0x000000ffff0b7224 */ /* 0x000fc400008e060b */
[----:B0-----:R-:W-:Y:S02]  /*1650*/  IMAD.MOV.U32 R6, RZ, RZ, R10 ;  /* 0x000000ffff067224 */ /* 0x001fe400078e000a */
[----:B------:R-:W-:Y:S01]  /*1660*/  IMAD.MOV.U32 R7, RZ, RZ, R17 ;  /* 0x000000ffff077224 */ /* 0x000fe200078e0011 */
[----:B---3--:R0:W-:Y:S02]  /*1670*/  STG.E desc[UR4][R4.64+0x14], R13 ;  /* 0x0000140d04007986 */ /* 0x0081e4000c101904 */
[----:B0-----:R-:W-:Y:S02]  /*1680*/  IMAD.MOV.U32 R4, RZ, RZ, R8 ;  /* 0x000000ffff047224 */ /* 0x001fe400078e0008 */
[----:B------:R-:W-:-:S07]  /*1690*/  IMAD.MOV.U32 R5, RZ, RZ, R15 ;  /* 0x000000ffff057224 */ /* 0x000fce00078e000f */
.L_x_20:
[----:B------:R-:W-:Y:S05]  /*16a0*/  BSYNC.RECONVERGENT B0 ;  /* 0x0000000000007941 */ /* 0x000fea0003800200 */
.L_x_19:
[----:B------:R-:W-:-:S04]  /*16b0*/  ISETP.LT.U32.AND P1, PT, R9, R0, PT ;  /* 0x000000000900720c */ /* 0x000fc80003f21070 */
[----:B------:R-:W-:-:S13]  /*16c0*/  ISETP.LT.OR.EX P0, PT, R11, R2, P0, P1 ;  /* 0x000000020b00720c */ /* 0x000fda0000701710 */
[----:B------:R-:W-:Y:S05]  /*16d0*/  @!P0 EXIT ;  /* 0x000000000000894d */ /* 0x000fea0003800000 */
[----:B------:R-:W2:Y:S04]  /*16e0*/  LDG.E R3, desc[UR4][R6.64+-0x8] ;  /* 0xfffff80406037981 */ /* 0x000ea8000c1e1900 */
[----:B--2---:R-:W-:Y:S04]  /*16f0*/  STG.E desc[UR4][R4.64+-0x8], R3 ;  /* 0xfffff80304007986 */ /* 0x004fe8000c101904 */
[----:B------:R-:W2:Y:S04]  /*1700*/  LDG.E R9, desc[UR4][R6.64+-0x4] ;  /* 0xfffffc0406097981 */ /* 0x000ea8000c1e1900 */
[----:B--2---:R-:W-:Y:S04]  /*1710*/  STG.E desc[UR4][R4.64+-0x4], R9 ;  /* 0xfffffc0904007986 */ /* 0x004fe8000c101904 */
[----:B------:R-:W2:Y:S04]  /*1720*/  LDG.E R11, desc[UR4][R6.64] ;  /* 0x00000004060b7981 */ /* 0x000ea8000c1e1900 */
[----:B--2---:R-:W-:Y:S04]  /*1730*/  STG.E desc[UR4][R4.64], R11 ;  /* 0x0000000b04007986 */ /* 0x004fe8000c101904 */
[----:B------:R-:W2:Y:S04]  /*1740*/  LDG.E R13, desc[UR4][R6.64+0x4] ;  /* 0x00000404060d7981 */ /* 0x000ea8000c1e1900 */
[----:B--2---:R-:W-:Y:S01]  /*1750*/  STG.E desc[UR4][R4.64+0x4], R13 ;  /* 0x0000040d04007986 */ /* 0x004fe2000c101904 */
[----:B------:R-:W-:Y:S05]  /*1760*/  EXIT ;  /* 0x000000000000794d */ /* 0x000fea0003800000 */
.L_x_21:
[----:B------:R-:W-:-:S00]  /*1770*/  BRA `(.L_x_21) ;  /* 0xfffffffc00fc7947 */ /* 0x000fc0000383ffff */
[----:B------:R-:W-:-:S00]  /*1780*/  NOP ;  /* 0x0000000000007918 */ /* 0x000fc00000000000 */
[----:B------:R-:W-:-:S00]  /*1790*/  NOP ;  /* 0x0000000000007918 */ /* 0x000fc00000000000 */
[----:B------:R-:W-:-:S00]  /*17a0*/  NOP ;  /* 0x0000000000007918 */ /* 0x000fc00000000000 */
[----:B------:R-:W-:-:S00]  /*17b0*/  NOP ;  /* 0x0000000000007918 */ /* 0x000fc00000000000 */
[----:B------:R-:W-:-:S00]  /*17c0*/  NOP ;  /* 0x0000000000007918 */ /* 0x000fc00000000000 */
[----:B------:R-:W-:-:S00]  /*17d0*/  NOP ;  /* 0x0000000000007918 */ /* 0x000fc00000000000 */
[----:B------:R-:W-:-:S00]  /*17e0*/  NOP ;  /* 0x0000000000007918 */ /* 0x000fc00000000000 */
[----:B------:R-:W-:-:S00]  /*17f0*/  NOP ;  /* 0x0000000000007918 */ /* 0x000fc00000000000 */
.L_x_22:


//--------------------- .nv.shared.reserved.0     --------------------------
	.section	.nv.shared.reserved.0,"aw",@nobits
	.weak		__nv_reservedSMEM_offset_0_alias
	.size		__nv_reservedSMEM_offset_0_alias, 0, 64
	.other		__nv_reservedSMEM_offset_0_alias,@"STO_CUDA_RESERVED_SHARED STV_DEFAULT"
__nv_reservedSMEM_offset_0_alias:
	.zero		0
	.zero		64


//--------------------- .nv.constant0._Z11mergeKernelPiS_xx --------------------------
	.section	.nv.constant0._Z11mergeKernelPiS_xx,"a",@progbits
	.sectionflags	@""
	.align	4
.nv.constant0._Z11mergeKernelPiS_xx:
	.zero		928


//--------------------- SYMBOLS --------------------------

	.type		.nv.reservedSmem.offset0,@object
	.size		.nv.reservedSmem.offset0,0x4
